//
// Generated by NVIDIA NVVM Compiler
//
// Compiler Build ID: CL-36424714
// Cuda compilation tools, release 13.0, V13.0.88
// Based on NVVM 20.0.0
//

.version 9.0
.target sm_100
.address_size 64

	// .globl	_Z6Pi_GPUPfS_Pii
.global .align 4 .b8 precalc_xorwow_matrix[102400];
.global .align 4 .b8 precalc_xorwow_offset_matrix[102400];
.global .align 4 .b8 mrg32k3aM1[2304];
.global .align 4 .b8 mrg32k3aM2[2304];
.global .align 4 .b8 mrg32k3aM1SubSeq[2016];
.global .align 4 .b8 mrg32k3aM2SubSeq[2016];
.global .align 4 .b8 mrg32k3aM1Seq[2304];
.global .align 4 .b8 mrg32k3aM2Seq[2304];
.const .align 8 .b8 __cr_lgamma_table[72];

.visible .entry _Z6Pi_GPUPfS_Pii(
	.param .u64 .ptr .align 1 _Z6Pi_GPUPfS_Pii_param_0,
	.param .u64 .ptr .align 1 _Z6Pi_GPUPfS_Pii_param_1,
	.param .u64 .ptr .align 1 _Z6Pi_GPUPfS_Pii_param_2,
	.param .u32 _Z6Pi_GPUPfS_Pii_param_3
)
{
	.reg .pred 	%p<12>;
	.reg .b32 	%r<60>;
	.reg .b32 	%f<21>;
	.reg .b64 	%rd<20>;

	ld.param.u64 	%rd4, [_Z6Pi_GPUPfS_Pii_param_0];
	ld.param.u64 	%rd5, [_Z6Pi_GPUPfS_Pii_param_1];
	ld.param.u64 	%rd3, [_Z6Pi_GPUPfS_Pii_param_2];
	ld.param.u32 	%r24, [_Z6Pi_GPUPfS_Pii_param_3];
	cvta.to.global.u64 	%rd1, %rd5;
	cvta.to.global.u64 	%rd2, %rd4;
	mov.u32 	%r26, %ctaid.x;
	mov.u32 	%r27, %ntid.x;
	mov.u32 	%r28, %tid.x;
	mad.lo.s32 	%r54, %r26, %r27, %r28;
	mov.u32 	%r29, %nctaid.x;
	mul.lo.s32 	%r2, %r29, %r27;
	setp.ge.s32 	%p1, %r54, %r24;
	mov.b32 	%r59, 0;
	@%p1 bra 	$L__BB0_7;
	add.s32 	%r32, %r54, %r2;
	max.s32 	%r33, %r24, %r32;
	setp.lt.s32 	%p2, %r32, %r24;
	selp.u32 	%r34, 1, 0, %p2;
	add.s32 	%r35, %r32, %r34;
	sub.s32 	%r36, %r33, %r35;
	div.u32 	%r37, %r36, %r2;
	add.s32 	%r38, %r37, %r34;
	add.s32 	%r3, %r38, 1;
	and.b32  	%r4, %r3, 3;
	setp.lt.u32 	%p3, %r38, 3;
	mov.b32 	%r59, 0;
	@%p3 bra 	$L__BB0_4;
	and.b32  	%r40, %r3, -4;
	shl.b32 	%r5, %r2, 2;
	neg.s32 	%r50, %r40;
	mov.b32 	%r59, 0;
	mul.wide.s32 	%rd9, %r2, 4;
$L__BB0_3:
	mul.wide.s32 	%rd6, %r54, 4;
	add.s64 	%rd7, %rd2, %rd6;
	ld.global.f32 	%f1, [%rd7];
	add.s64 	%rd8, %rd1, %rd6;
	ld.global.f32 	%f2, [%rd8];
	mul.f32 	%f3, %f2, %f2;
	fma.rn.f32 	%f4, %f1, %f1, %f3;
	setp.lt.f32 	%p4, %f4, 0f3F800000;
	selp.u32 	%r41, 1, 0, %p4;
	add.s32 	%r42, %r59, %r41;
	add.s64 	%rd10, %rd7, %rd9;
	ld.global.f32 	%f5, [%rd10];
	add.s64 	%rd11, %rd8, %rd9;
	ld.global.f32 	%f6, [%rd11];
	mul.f32 	%f7, %f6, %f6;
	fma.rn.f32 	%f8, %f5, %f5, %f7;
	setp.lt.f32 	%p5, %f8, 0f3F800000;
	selp.u32 	%r43, 1, 0, %p5;
	add.s32 	%r44, %r42, %r43;
	add.s64 	%rd12, %rd10, %rd9;
	ld.global.f32 	%f9, [%rd12];
	add.s64 	%rd13, %rd11, %rd9;
	ld.global.f32 	%f10, [%rd13];
	mul.f32 	%f11, %f10, %f10;
	fma.rn.f32 	%f12, %f9, %f9, %f11;
	setp.lt.f32 	%p6, %f12, 0f3F800000;
	selp.u32 	%r45, 1, 0, %p6;
	add.s32 	%r46, %r44, %r45;
	add.s64 	%rd14, %rd12, %rd9;
	ld.global.f32 	%f13, [%rd14];
	add.s64 	%rd15, %rd13, %rd9;
	ld.global.f32 	%f14, [%rd15];
	mul.f32 	%f15, %f14, %f14;
	fma.rn.f32 	%f16, %f13, %f13, %f15;
	setp.lt.f32 	%p7, %f16, 0f3F800000;
	selp.u32 	%r47, 1, 0, %p7;
	add.s32 	%r59, %r46, %r47;
	add.s32 	%r54, %r54, %r5;
	add.s32 	%r50, %r50, 4;
	setp.ne.s32 	%p8, %r50, 0;
	@%p8 bra 	$L__BB0_3;
$L__BB0_4:
	setp.eq.s32 	%p9, %r4, 0;
	@%p9 bra 	$L__BB0_7;
	neg.s32 	%r56, %r4;
$L__BB0_6:
	.pragma "nounroll";
	mul.wide.s32 	%rd16, %r54, 4;
	add.s64 	%rd17, %rd1, %rd16;
	add.s64 	%rd18, %rd2, %rd16;
	ld.global.f32 	%f17, [%rd18];
	ld.global.f32 	%f18, [%rd17];
	mul.f32 	%f19, %f18, %f18;
	fma.rn.f32 	%f20, %f17, %f17, %f19;
	setp.lt.f32 	%p10, %f20, 0f3F800000;
	selp.u32 	%r48, 1, 0, %p10;
	add.s32 	%r59, %r59, %r48;
	add.s32 	%r54, %r54, %r2;
	add.s32 	%r56, %r56, 1;
	setp.ne.s32 	%p11, %r56, 0;
	@%p11 bra 	$L__BB0_6;
$L__BB0_7:
	cvta.to.global.u64 	%rd19, %rd3;
	atom.global.add.u32 	%r49, [%rd19], %r59;
	ret;

}


// ===== COMPILED SASS (sm_100) =====

	.target	sm_100

	.elftype	@"ET_EXEC"


//--------------------- .note.nv.tkinfo           --------------------------
	.section	.note.nv.tkinfo,"",@"SHT_NOTE"
	.sectionflags	@"SHF_NOTE_NV_TKINFO"
	.tkinfo
        /*0018*/ 	.word	0x00000002
        /*0030*/ 	.string	""
        /*0030*/ 	.string	"ptxas"
        /*0030*/ 	.string	"Cuda compilation tools, release 13.0, V13.0.88"
        /*0030*/ 	.string	"Build cuda_13.0.r13.0/compiler.36424714_0"
        /*0030*/ 	.string	"-arch sm_100 -m 64 "



//--------------------- .note.nv.cuinfo           --------------------------
	.section	.note.nv.cuinfo,"",@"SHT_NOTE"
	.sectionflags	@"SHF_NOTE_NV_CUINFO"
        /*0018*/ 	.short	0x0002
        /*001a*/ 	.short	0x0064
        /*001c*/ 	.short	0x0082
	.zero		2


//--------------------- .nv.info                  --------------------------
	.section	.nv.info,"",@"SHT_CUDA_INFO"
	.align	4


	//----- nvinfo : EIATTR_REGCOUNT
	.align		4
        /*0000*/ 	.byte	0x04, 0x2f
        /*0002*/ 	.short	(.L_10 - .L_9)
	.align		4
.L_9:
        /*0004*/ 	.word	index@(_Z6Pi_GPUPfS_Pii)
        /*0008*/ 	.word	0x00000020


	//----- nvinfo : EIATTR_FRAME_SIZE
	.align		4
.L_10:
        /*000c*/ 	.byte	0x04, 0x11
        /*000e*/ 	.short	(.L_12 - .L_11)
	.align		4
.L_11:
        /*0010*/ 	.word	index@(_Z6Pi_GPUPfS_Pii)
        /*0014*/ 	.word	0x00000000


	//----- nvinfo : EIATTR_MIN_STACK_SIZE
	.align		4
.L_12:
        /*0018*/ 	.byte	0x04, 0x12
        /*001a*/ 	.short	(.L_14 - .L_13)
	.align		4
.L_13:
        /*001c*/ 	.word	index@(_Z6Pi_GPUPfS_Pii)
        /*0020*/ 	.word	0x00000000
.L_14:


//--------------------- .nv.compat                --------------------------
	.section	.nv.compat,"",@"SHT_CUDA_COMPAT_INFO"
	.align	4
        /*0000*/ 	.byte	0x02, 0x09, 0x00, 0x00, 0x02, 0x02, 0x01, 0x00, 0x02, 0x05, 0x05, 0x00, 0x03, 0x07, 0x01, 0x01
        /*0010*/ 	.byte	0x02, 0x03, 0x00, 0x00, 0x02, 0x06, 0x01, 0x00, 0x04, 0x0b, 0x08, 0x00, 0x01, 0x00, 0x00, 0x00
        /*0020*/ 	.byte	0x00, 0x00, 0x00, 0x00


//--------------------- .nv.info._Z6Pi_GPUPfS_Pii --------------------------
	.section	.nv.info._Z6Pi_GPUPfS_Pii,"",@"SHT_CUDA_INFO"
	.sectionflags	@""
	.align	4


	//----- nvinfo : EIATTR_CUDA_API_VERSION
	.align		4
        /*0000*/ 	.byte	0x04, 0x37
        /*0002*/ 	.short	(.L_16 - .L_15)
.L_15:
        /*0004*/ 	.word	0x00000082


	//----- nvinfo : EIATTR_KPARAM_INFO
	.align		4
.L_16:
        /*0008*/ 	.byte	0x04, 0x17
        /*000a*/ 	.short	(.L_18 - .L_17)
.L_17:
        /*000c*/ 	.word	0x00000000
        /*0010*/ 	.short	0x0003
        /*0012*/ 	.short	0x0018
        /*0014*/ 	.byte	0x00, 0xf0, 0x11, 0x00


	//----- nvinfo : EIATTR_KPARAM_INFO
	.align		4
.L_18:
        /*0018*/ 	.byte	0x04, 0x17
        /*001a*/ 	.short	(.L_20 - .L_19)
.L_19:
        /*001c*/ 	.word	0x00000000
        /*0020*/ 	.short	0x0002
        /*0022*/ 	.short	0x0010
        /*0024*/ 	.byte	0x00, 0xf5, 0x21, 0x00


	//----- nvinfo : EIATTR_KPARAM_INFO
	.align		4
.L_20:
        /*0028*/ 	.byte	0x04, 0x17
        /*002a*/ 	.short	(.L_22 - .L_21)
.L_21:
        /*002c*/ 	.word	0x00000000
        /*0030*/ 	.short	0x0001
        /*0032*/ 	.short	0x0008
        /*0034*/ 	.byte	0x00, 0xf5, 0x21, 0x00


	//----- nvinfo : EIATTR_KPARAM_INFO
	.align		4
.L_22:
        /*0038*/ 	.byte	0x04, 0x17
        /*003a*/ 	.short	(.L_24 - .L_23)
.L_23:
        /*003c*/ 	.word	0x00000000
        /*0040*/ 	.short	0x0000
        /*0042*/ 	.short	0x0000
        /*0044*/ 	.byte	0x00, 0xf5, 0x21, 0x00


	//----- nvinfo : EIATTR_SPARSE_MMA_MASK
	.align		4
.L_24:
        /*0048*/ 	.byte	0x03, 0x50
        /*004a*/ 	.short	0x0000


	//----- nvinfo : EIATTR_MAXREG_COUNT
	.align		4
        /*004c*/ 	.byte	0x03, 0x1b
        /*004e*/ 	.short	0x00ff


	//----- nvinfo : EIATTR_MERCURY_ISA_VERSION
	.align		4
        /*0050*/ 	.byte	0x03, 0x5f
        /*0052*/ 	.short	0x0101


	//----- nvinfo : EIATTR_INT_WARP_WIDE_INSTR_OFFSETS
	.align		4
        /*0054*/ 	.byte	0x04, 0x31
        /*0056*/ 	.short	(.L_26 - .L_25)


	//   ....[0]....
.L_25:
        /*0058*/ 	.word	0x00001690


	//   ....[1]....
        /*005c*/ 	.word	0x000016b0


	//----- nvinfo : EIATTR_VRC_CTA_INIT_COUNT
	.align		4
.L_26:
        /*0060*/ 	.byte	0x02, 0x4a
	.zero		1
	.zero		1


	//----- nvinfo : EIATTR_EXIT_INSTR_OFFSETS
	.align		4
        /*0064*/ 	.byte	0x04, 0x1c
        /*0066*/ 	.short	(.L_28 - .L_27)


	//   ....[0]....
.L_27:
        /*0068*/ 	.word	0x00001700


	//----- nvinfo : EIATTR_CRS_STACK_SIZE
	.align		4
.L_28:
        /*006c*/ 	.byte	0x04, 0x1e
        /*006e*/ 	.short	(.L_30 - .L_29)
.L_29:
        /*0070*/ 	.word	0x00000000


	//----- nvinfo : EIATTR_CBANK_PARAM_SIZE
	.align		4
.L_30:
        /*0074*/ 	.byte	0x03, 0x19
        /*0076*/ 	.short	0x001c


	//----- nvinfo : EIATTR_PARAM_CBANK
	.align		4
        /*0078*/ 	.byte	0x04, 0x0a
        /*007a*/ 	.short	(.L_32 - .L_31)
	.align		4
.L_31:
        /*007c*/ 	.word	index@(.nv.constant0._Z6Pi_GPUPfS_Pii)
        /*0080*/ 	.short	0x0380
        /*0082*/ 	.short	0x001c


	//----- nvinfo : EIATTR_SW_WAR
	.align		4
.L_32:
        /*0084*/ 	.byte	0x04, 0x36
        /*0086*/ 	.short	(.L_34 - .L_33)
.L_33:
        /*0088*/ 	.word	0x00000008
.L_34:


//--------------------- .nv.callgraph             --------------------------
	.section	.nv.callgraph,"",@"SHT_CUDA_CALLGRAPH"
	.align	4
	.sectionentsize	8
	.align		4
        /*0000*/ 	.word	0x00000000
	.align		4
        /*0004*/ 	.word	0xffffffff
	.align		4
        /*0008*/ 	.word	0x00000000
	.align		4
        /*000c*/ 	.word	0xfffffffe
	.align		4
        /*0010*/ 	.word	0x00000000
	.align		4
        /*0014*/ 	.word	0xfffffffd
	.align		4
        /*0018*/ 	.word	0x00000000
	.align		4
        /*001c*/ 	.word	0xfffffffc


//--------------------- .nv.constant4             --------------------------
	.section	.nv.constant4,"a",@progbits
	.align	8
	.align		8
.nv.constant4:
        /*0000*/ 	.dword	precalc_xorwow_matrix
	.align		8
        /*0008*/ 	.dword	precalc_xorwow_offset_matrix
	.align		8
        /*0010*/ 	.dword	mrg32k3aM1
	.align		8
        /*0018*/ 	.dword	mrg32k3aM2
	.align		8
        /*0020*/ 	.dword	mrg32k3aM1SubSeq
	.align		8
        /*0028*/ 	.dword	mrg32k3aM2SubSeq
	.align		8
        /*0030*/ 	.dword	mrg32k3aM1Seq
	.align		8
        /*0038*/ 	.dword	mrg32k3aM2Seq


//--------------------- .nv.constant3             --------------------------
	.section	.nv.constant3,"a",@progbits
	.align	8
.nv.constant3:
	.type		__cr_lgamma_table,@object
	.size		__cr_lgamma_table,(.L_8 - __cr_lgamma_table)
__cr_lgamma_table:
        /*0000*/ 	.byte	0x00, 0x00, 0x00, 0x00, 0x00, 0x00, 0x00, 0x00, 0x00, 0x00, 0x00, 0x00, 0x00, 0x00, 0x00, 0x00
        /*0010*/ 	.byte	0xef, 0x39, 0xfa, 0xfe, 0x42, 0x2e, 0xe6, 0x3f, 0x02, 0x20, 0x2a, 0xfa, 0x0b, 0xab, 0xfc, 0x3f
        /*0020*/ 	.byte	0xf9, 0x2c, 0x92, 0x7c, 0xa7, 0x6c, 0x09, 0x40, 0xc9, 0x79, 0x44, 0x3c, 0x64, 0x26, 0x13, 0x40
        /*0030*/ 	.byte	0xca, 0x01, 0xcf, 0x3a, 0x27, 0x51, 0x1a, 0x40, 0x30, 0xcc, 0x2d, 0xf3, 0xe1, 0x0c, 0x21, 0x40
        /*0040*/ 	.byte	0x0d, 0xb7, 0xfc, 0x82, 0x8e, 0x35, 0x25, 0x40
.L_8:


//--------------------- .text._Z6Pi_GPUPfS_Pii    --------------------------
	.section	.text._Z6Pi_GPUPfS_Pii,"ax",@progbits
	.align	128
        .global         _Z6Pi_GPUPfS_Pii
        .type           _Z6Pi_GPUPfS_Pii,@function
        .size           _Z6Pi_GPUPfS_Pii,(.L_x_13 - _Z6Pi_GPUPfS_Pii)
        .other          _Z6Pi_GPUPfS_Pii,@"STO_CUDA_ENTRY STV_DEFAULT"
_Z6Pi_GPUPfS_Pii:
.text._Z6Pi_GPUPfS_Pii:
[----:B------:R-:W-:Y:S01]  /*0000*/  LDC R1, c[0x0][0x37c] ;  /* 0x0000df00ff017b82 */ /* 0x000fe20000000800 */
[----:B------:R-:W0:Y:S07]  /*0010*/  S2R R5, SR_TID.X ;  /* 0x0000000000057919 */ /* 0x000e2e0000002100 */
[----:B------:R-:W0:Y:S01]  /*0020*/  S2UR UR4, SR_CTAID.X ;  /* 0x00000000000479c3 */ /* 0x000e220000002500 */
[----:B------:R-:W1:Y:S01]  /*0030*/  LDCU UR8, c[0x0][0x398] ;  /* 0x00007300ff0877ac */ /* 0x000e620008000800 */
[----:B------:R-:W-:Y:S01]  /*0040*/  BSSY.RECONVERGENT B2, `(.L_x_0) ;  /* 0x0000162000027945 */ /* 0x000fe20003800200 */
[----:B------:R-:W-:Y:S01]  /*0050*/  HFMA2 R3, -RZ, RZ, 0, 0 ;  /* 0x00000000ff037431 */ /* 0x000fe200000001ff */
[----:B------:R-:W2:Y:S04]  /*0060*/  LDCU.64 UR6, c[0x0][0x358] ;  /* 0x00006b00ff0677ac */ /* 0x000ea80008000a00 */
[----:B------:R-:W0:Y:S01]  /*0070*/  LDC R2, c[0x0][0x360] ;  /* 0x0000d800ff027b82 */ /* 0x000e220000000800 */
[----:B------:R-:W3:Y:S01]  /*0080*/  LDCU UR5, c[0x0][0x370] ;  /* 0x00006e00ff0577ac */ /* 0x000ee20008000800 */
[----:B0-----:R-:W-:-:S02]  /*0090*/  IMAD R5, R2, UR4, R5 ;  /* 0x0000000402057c24 */ /* 0x001fc4000f8e0205 */
[----:B---3--:R-:W-:-:S03]  /*00a0*/  IMAD R2, R2, UR5, RZ ;  /* 0x0000000502027c24 */ /* 0x008fc6000f8e02ff */
[----:B-1----:R-:W-:-:S13]  /*00b0*/  ISETP.GE.AND P0, PT, R5, UR8, PT ;  /* 0x0000000805007c0c */ /* 0x002fda000bf06270 */
[----:B--2---:R-:W-:Y:S05]  /*00c0*/  @P0 BRA `(.L_x_1) ;  /* 0x0000001400640947 */ /* 0x004fea0003800000 */
[----:B------:R-:W0:Y:S01]  /*00d0*/  I2F.U32.RP R8, R2 ;  /* 0x0000000200087306 */ /* 0x000e220000209000 */
[----:B------:R-:W-:Y:S01]  /*00e0*/  IADD3 R0, PT, PT, R2, R5, RZ ;  /* 0x0000000502007210 */ /* 0x000fe20007ffe0ff */
[----:B------:R-:W-:Y:S01]  /*00f0*/  BSSY.RECONVERGENT B1, `(.L_x_2) ;  /* 0x0000143000017945 */ /* 0x000fe20003800200 */
[----:B------:R-:W-:Y:S02]  /*0100*/  IADD3 R9, PT, PT, RZ, -R2, RZ ;  /* 0x80000002ff097210 */ /* 0x000fe40007ffe0ff */
[C---:B------:R-:W-:Y:S02]  /*0110*/  ISETP.GE.AND P0, PT, R0.reuse, UR8, PT ;  /* 0x0000000800007c0c */ /* 0x040fe4000bf06270 */
[----:B------:R-:W-:Y:S02]  /*0120*/  VIMNMX R3, PT, PT, R0, UR8, !PT ;  /* 0x0000000800037c48 */ /* 0x000fe4000ffe0100 */
[----:B------:R-:W-:Y:S02]  /*0130*/  SEL R4, RZ, 0x1, P0 ;  /* 0x00000001ff047807 */ /* 0x000fe40000000000 */
[----:B------:R-:W-:-:S02]  /*0140*/  ISETP.NE.U32.AND P2, PT, R2, RZ, PT ;  /* 0x000000ff0200720c */ /* 0x000fc40003f45070 */
[----:B------:R-:W-:Y:S01]  /*0150*/  IADD3 R3, PT, PT, R3, -R0, -R4 ;  /* 0x8000000003037210 */ /* 0x000fe20007ffe804 */
[----:B0-----:R-:W0:Y:S02]  /*0160*/  MUFU.RCP R8, R8 ;  /* 0x0000000800087308 */ /* 0x001e240000001000 */
[----:B0-----:R-:W-:-:S06]  /*0170*/  IADD3 R6, PT, PT, R8, 0xffffffe, RZ ;  /* 0x0ffffffe08067810 */ /* 0x001fcc0007ffe0ff */
[----:B------:R0:W1:Y:S02]  /*0180*/  F2I.FTZ.U32.TRUNC.NTZ R7, R6 ;  /* 0x0000000600077305 */ /* 0x000064000021f000 */
[----:B0-----:R-:W-:Y:S01]  /*0190*/  MOV R6, RZ ;  /* 0x000000ff00067202 */ /* 0x001fe20000000f00 */
[----:B-1----:R-:W-:-:S04]  /*01a0*/  IMAD R9, R9, R7, RZ ;  /* 0x0000000709097224 */ /* 0x002fc800078e02ff */
[----:B------:R-:W-:-:S06]  /*01b0*/  IMAD.HI.U32 R8, R7, R9, R6 ;  /* 0x0000000907087227 */ /* 0x000fcc00078e0006 */
[----:B------:R-:W-:-:S05]  /*01c0*/  IMAD.HI.U32 R7, R8, R3, RZ ;  /* 0x0000000308077227 */ /* 0x000fca00078e00ff */
[----:B------:R-:W-:-:S05]  /*01d0*/  IADD3 R0, PT, PT, -R7, RZ, RZ ;  /* 0x000000ff07007210 */ /* 0x000fca0007ffe1ff */
[----:B------:R-:W-:-:S05]  /*01e0*/  IMAD R3, R2, R0, R3 ;  /* 0x0000000002037224 */ /* 0x000fca00078e0203 */
[----:B------:R-:W-:-:S13]  /*01f0*/  ISETP.GE.U32.AND P0, PT, R3, R2, PT ;  /* 0x000000020300720c */ /* 0x000fda0003f06070 */
[----:B------:R-:W-:Y:S01]  /*0200*/  @P0 IADD3 R3, PT, PT, -R2, R3, RZ ;  /* 0x0000000302030210 */ /* 0x000fe20007ffe1ff */
[----:B------:R-:W-:-:S03]  /*0210*/  @P0 VIADD R7, R7, 0x1 ;  /* 0x0000000107070836 */ /* 0x000fc60000000000 */
[----:B------:R-:W-:Y:S02]  /*0220*/  ISETP.GE.U32.AND P1, PT, R3, R2, PT ;  /* 0x000000020300720c */ /* 0x000fe40003f26070 */
[----:B------:R-:W-:-:S11]  /*0230*/  MOV R3, RZ ;  /* 0x000000ff00037202 */ /* 0x000fd60000000f00 */
[----:B------:R-:W-:Y:S02]  /*0240*/  @P1 IADD3 R7, PT, PT, R7, 0x1, RZ ;  /* 0x0000000107071810 */ /* 0x000fe40007ffe0ff */
[----:B------:R-:W-:-:S04]  /*0250*/  @!P2 LOP3.LUT R7, RZ, R2, RZ, 0x33, !PT ;  /* 0x00000002ff07a212 */ /* 0x000fc800078e33ff */
[----:B------:R-:W-:-:S04]  /*0260*/  IADD3 R4, PT, PT, R4, R7, RZ ;  /* 0x0000000704047210 */ /* 0x000fc80007ffe0ff */
[C---:B------:R-:W-:Y:S02]  /*0270*/  ISETP.GE.U32.AND P0, PT, R4.reuse, 0x3, PT ;  /* 0x000000030400780c */ /* 0x040fe40003f06070 */
[----:B------:R-:W-:-:S04]  /*0280*/  IADD3 R0, PT, PT, R4, 0x1, RZ ;  /* 0x0000000104007810 */ /* 0x000fc80007ffe0ff */
[----:B------:R-:W-:-:S07]  /*0290*/  LOP3.LUT R4, R0, 0x3, RZ, 0xc0, !PT ;  /* 0x0000000300047812 */ /* 0x000fce00078ec0ff */
[----:B------:R-:W-:Y:S05]  /*02a0*/  @!P0 BRA `(.L_x_3) ;  /* 0x00000010009c8947 */ /* 0x000fea0003800000 */
[----:B------:R-:W-:Y:S01]  /*02b0*/  LOP3.LUT R0, R0, 0xfffffffc, RZ, 0xc0, !PT ;  /* 0xfffffffc00007812 */ /* 0x000fe200078ec0ff */
[----:B------:R-:W0:Y:S01]  /*02c0*/  LDC.64 R12, c[0x0][0x380] ;  /* 0x0000e000ff0c7b82 */ /* 0x000e220000000a00 */
[----:B------:R-:W-:Y:S01]  /*02d0*/  BSSY.RELIABLE B0, `(.L_x_4) ;  /* 0x00000fc000007945 */ /* 0x000fe20003800100 */
[----:B------:R-:W-:Y:S02]  /*02e0*/  MOV R3, RZ ;  /* 0x000000ff00037202 */ /* 0x000fe40000000f00 */
[----:B------:R-:W-:-:S04]  /*02f0*/  IADD3 R0, PT, PT, -R0, RZ, RZ ;  /* 0x000000ff00007210 */ /* 0x000fc80007ffe1ff */
[----:B------:R-:W1:Y:S01]  /*0300*/  LDC.64 R14, c[0x0][0x388] ;  /* 0x0000e200ff0e7b82 */ /* 0x000e620000000a00 */
[----:B------:R-:W-:-:S13]  /*0310*/  ISETP.GE.AND P0, PT, R0, RZ, PT ;  /* 0x000000ff0000720c */ /* 0x000fda0003f06270 */
[----:B------:R-:W-:Y:S05]  /*0320*/  @P0 BRA `(.L_x_5) ;  /* 0x0000000c00d80947 */ /* 0x000fea0003800000 */
[----:B------:R-:W-:Y:S01]  /*0330*/  IADD3 R6, PT, PT, -R0, RZ, RZ ;  /* 0x000000ff00067210 */ /* 0x000fe20007ffe1ff */
[----:B------:R-:W-:Y:S01]  /*0340*/  BSSY.RECONVERGENT B3, `(.L_x_6) ;  /* 0x000009e000037945 */ /* 0x000fe20003800200 */
[----:B------:R-:W-:Y:S02]  /*0350*/  PLOP3.LUT P0, PT, PT, PT, PT, 0x80, 0x8 ;  /* 0x000000000008781c */ /* 0x000fe40003f0f070 */
[----:B------:R-:W-:-:S13]  /*0360*/  ISETP.GT.AND P1, PT, R6, 0xc, PT ;  /* 0x0000000c0600780c */ /* 0x000fda0003f24270 */
[----:B------:R-:W-:Y:S05]  /*0370*/  @!P1 BRA `(.L_x_7) ;  /* 0x0000000800689947 */ /* 0x000fea0003800000 */
[----:B------:R-:W2:Y:S01]  /*0380*/  LDC.64 R10, c[0x0][0x380] ;  /* 0x0000e000ff0a7b82 */ /* 0x000ea20000000a00 */
[----:B------:R-:W-:-:S07]  /*0390*/  PLOP3.LUT P0, PT, PT, PT, PT, 0x8, 0x80 ;  /* 0x000000000080781c */ /* 0x000fce0003f0e170 */
[----:B------:R-:W3:Y:S06]  /*03a0*/  LDC.64 R16, c[0x0][0x388] ;  /* 0x0000e200ff107b82 */ /* 0x000eec0000000a00 */
.L_x_8:
[----:B---3--:R-:W-:-:S04]  /*03b0*/  IMAD.WIDE R28, R5, 0x4, R16 ;  /* 0x00000004051c7825 */ /* 0x008fc800078e0210 */
[----:B--2---:R-:W-:Y:S01]  /*03c0*/  IMAD.WIDE R22, R5, 0x4, R10 ;  /* 0x0000000405167825 */ /* 0x004fe200078e020a */
[----:B------:R2:W3:Y:S04]  /*03d0*/  LDG.E R8, desc[UR6][R28.64] ;  /* 0x000000061c087981 */ /* 0x0004e8000c1e1900 */
[----:B------:R4:W5:Y:S01]  /*03e0*/  LDG.E R20, desc[UR6][R22.64] ;  /* 0x0000000616147981 */ /* 0x000962000c1e1900 */
[----:B--2---:R-:W-:-:S04]  /*03f0*/  IMAD.WIDE R28, R2, 0x4, R28 ;  /* 0x00000004021c7825 */ /* 0x004fc800078e021c */
[C---:B----4-:R-:W-:Y:S01]  /*0400*/  IMAD.WIDE R22, R2.reuse, 0x4, R22 ;  /* 0x0000000402167825 */ /* 0x050fe200078e0216 */
[----:B------:R2:W4:Y:S04]  /*0410*/  LDG.E R21, desc[UR6][R28.64] ;  /* 0x000000061c157981 */ /* 0x000528000c1e1900 */
[----:B------:R0:W4:Y:S01]  /*0420*/  LDG.E R9, desc[UR6][R22.64] ;  /* 0x0000000616097981 */ /* 0x000122000c1e1900 */
[----:B------:R-:W-:-:S04]  /*0430*/  IMAD.WIDE R24, R2, 0x4, R28 ;  /* 0x0000000402187825 */ /* 0x000fc800078e021c */
[C---:B------:R-:W-:Y:S01]  /*0440*/  IMAD.WIDE R18, R2.reuse, 0x4, R22 ;  /* 0x0000000402127825 */ /* 0x040fe200078e0216 */
[----:B------:R1:W4:Y:S03]  /*0450*/  LDG.E R26, desc[UR6][R24.64] ;  /* 0x00000006181a7981 */ /* 0x000326000c1e1900 */
[----:B------:R-:W-:-:S06]  /*0460*/  IMAD.WIDE R6, R2, 0x4, R24 ;  /* 0x0000000402067825 */ /* 0x000fcc00078e0218 */
[----:B------:R-:W4:Y:S01]  /*0470*/  LDG.E R6, desc[UR6][R6.64] ;  /* 0x0000000606067981 */ /* 0x000f22000c1e1900 */
[----:B--2---:R-:W-:-:S04]  /*0480*/  IMAD R29, R2, 0x4, R5 ;  /* 0x00000004021d7824 */ /* 0x004fc800078e0205 */
[----:B0-----:R-:W-:-:S04]  /*0490*/  IMAD.WIDE R22, R29, 0x4, R16 ;  /* 0x000000041d167825 */ /* 0x001fc800078e0210 */
[----:B-1----:R-:W-:Y:S01]  /*04a0*/  IMAD.WIDE R24, R29, 0x4, R10 ;  /* 0x000000041d187825 */ /* 0x002fe200078e020a */
[----:B------:R0:W2:Y:S03]  /*04b0*/  LDG.E R5, desc[UR6][R22.64] ;  /* 0x0000000616057981 */ /* 0x0000a6000c1e1900 */
[----:B0-----:R-:W-:-:S04]  /*04c0*/  IMAD.WIDE R22, R2, 0x4, R22 ;  /* 0x0000000402167825 */ /* 0x001fc800078e0216 */
[----:B---3--:R-:W-:Y:S02]  /*04d0*/  FMUL R27, R8, R8 ;  /* 0x00000008081b7220 */ /* 0x008fe40000400000 */
[----:B------:R0:W3:Y:S02]  /*04e0*/  LDG.E R8, desc[UR6][R18.64] ;  /* 0x0000000612087981 */ /* 0x0000e4000c1e1900 */
[----:B-----5:R-:W-:Y:S01]  /*04f0*/  FFMA R27, R20, R20, R27 ;  /* 0x00000014141b7223 */ /* 0x020fe2000000001b */
[----:B0-----:R-:W-:-:S04]  /*0500*/  IMAD.WIDE R18, R2, 0x4, R18 ;  /* 0x0000000402127825 */ /* 0x001fc800078e0212 */
[----:B------:R-:W-:Y:S01]  /*0510*/  FSETP.GEU.AND P1, PT, R27, 1, PT ;  /* 0x3f8000001b00780b */ /* 0x000fe20003f2e000 */
[----:B------:R0:W5:Y:S01]  /*0520*/  LDG.E R7, desc[UR6][R18.64] ;  /* 0x0000000612077981 */ /* 0x000162000c1e1900 */
[----:B------:R-:W-:Y:S01]  /*0530*/  IADD3 R20, PT, PT, R3, 0x1, RZ ;  /* 0x0000000103147810 */ /* 0x000fe20007ffe0ff */
[----:B----4-:R-:W-:Y:S02]  /*0540*/  FMUL R28, R21, R21 ;  /* 0x00000015151c7220 */ /* 0x010fe40000400000 */
[----:B------:R-:W4:Y:S08]  /*0550*/  LDG.E R21, desc[UR6][R22.64] ;  /* 0x0000000616157981 */ /* 0x000f30000c1e1900 */
[----:B------:R-:W-:-:S02]  /*0560*/  @P1 IADD3 R20, PT, PT, R3, RZ, RZ ;  /* 0x000000ff03141210 */ /* 0x000fc40007ffe0ff */
[----:B------:R1:W4:Y:S01]  /*0570*/  LDG.E R3, desc[UR6][R24.64] ;  /* 0x0000000618037981 */ /* 0x000322000c1e1900 */
[----:B0-----:R-:W-:-:S04]  /*0580*/  IMAD.WIDE R18, R2, 0x4, R24 ;  /* 0x0000000402127825 */ /* 0x001fc800078e0218 */
[----:B------:R-:W-:Y:S02]  /*0590*/  FFMA R28, R9, R9, R28 ;  /* 0x00000009091c7223 */ /* 0x000fe4000000001c */
[----:B------:R0:W4:Y:S03]  /*05a0*/  LDG.E R9, desc[UR6][R18.64] ;  /* 0x0000000612097981 */ /* 0x000126000c1e1900 */
[----:B------:R-:W-:Y:S01]  /*05b0*/  FSETP.GEU.AND P2, PT, R28, 1, PT ;  /* 0x3f8000001c00780b */ /* 0x000fe20003f4e000 */
[----:B------:R-:W-:Y:S01]  /*05c0*/  FMUL R28, R26, R26 ;  /* 0x0000001a1a1c7220 */ /* 0x000fe20000400000 */
[----:B------:R-:W-:-:S04]  /*05d0*/  IMAD.WIDE R26, R2, 0x4, R22 ;  /* 0x00000004021a7825 */ /* 0x000fc800078e0216 */
[----:B-1----:R-:W-:-:S04]  /*05e0*/  IMAD.WIDE R24, R2, 0x4, R18 ;  /* 0x0000000402187825 */ /* 0x002fc800078e0212 */
[----:B0-----:R-:W-:-:S04]  /*05f0*/  IMAD.WIDE R18, R2, 0x4, R26 ;  /* 0x0000000402127825 */ /* 0x001fc800078e021a */
[----:B------:R-:W-:-:S04]  /*0600*/  IMAD.WIDE R22, R2, 0x4, R24 ;  /* 0x0000000402167825 */ /* 0x000fc800078e0218 */
[----:B---3--:R-:W-:Y:S01]  /*0610*/  FFMA R28, R8, R8, R28 ;  /* 0x00000008081c7223 */ /* 0x008fe2000000001c */
[----:B------:R-:W-:Y:S02]  /*0620*/  FMUL R8, R6, R6 ;  /* 0x0000000606087220 */ /* 0x000fe40000400000 */
[----:B------:R2:W3:Y:S02]  /*0630*/  LDG.E R6, desc[UR6][R26.64] ;  /* 0x000000061a067981 */ /* 0x0004e4000c1e1900 */
[----:B------:R-:W-:Y:S02]  /*0640*/  FSETP.GEU.AND P1, PT, R28, 1, PT ;  /* 0x3f8000001c00780b */ /* 0x000fe40003f2e000 */
[C---:B------:R-:W-:Y:S02]  /*0650*/  IADD3 R28, PT, PT, R20.reuse, 0x1, RZ ;  /* 0x00000001141c7810 */ /* 0x040fe40007ffe0ff */
[----:B------:R-:W-:Y:S02]  /*0660*/  @P2 IADD3 R28, PT, PT, R20, RZ, RZ ;  /* 0x000000ff141c2210 */ /* 0x000fe40007ffe0ff */
[----:B------:R0:W3:Y:S01]  /*0670*/  LDG.E R20, desc[UR6][R18.64] ;  /* 0x0000000612147981 */ /* 0x0000e2000c1e1900 */
[----:B-----5:R-:W-:-:S03]  /*0680*/  FFMA R7, R7, R7, R8 ;  /* 0x0000000707077223 */ /* 0x020fc60000000008 */
[----:B------:R1:W5:Y:S02]  /*0690*/  LDG.E R8, desc[UR6][R24.64] ;  /* 0x0000000618087981 */ /* 0x000364000c1e1900 */
[----:B------:R-:W-:Y:S01]  /*06a0*/  FSETP.GEU.AND P2, PT, R7, 1, PT ;  /* 0x3f8000000700780b */ /* 0x000fe20003f4e000 */
[----:B--2---:R-:W-:Y:S01]  /*06b0*/  FMUL R26, R5, R5 ;  /* 0x00000005051a7220 */ /* 0x004fe20000400000 */
[----:B------:R2:W5:Y:S01]  /*06c0*/  LDG.E R7, desc[UR6][R22.64] ;  /* 0x0000000616077981 */ /* 0x000562000c1e1900 */
[----:B------:R-:W-:Y:S02]  /*06d0*/  LEA R5, R2, R29, 0x2 ;  /* 0x0000001d02057211 */ /* 0x000fe400078e10ff */
[C---:B0-----:R-:W-:Y:S01]  /*06e0*/  IADD3 R18, PT, PT, R28.reuse, 0x1, RZ ;  /* 0x000000011c127810 */ /* 0x041fe20007ffe0ff */
[----:B----4-:R-:W-:Y:S01]  /*06f0*/  FFMA R3, R3, R3, R26 ;  /* 0x0000000303037223 */ /* 0x010fe2000000001a */
[----:B------:R-:W-:Y:S01]  /*0700*/  @P1 IADD3 R18, PT, PT, R28, RZ, RZ ;  /* 0x000000ff1c121210 */ /* 0x000fe20007ffe0ff */
[----:B------:R-:W-:-:S04]  /*0710*/  IMAD.WIDE R26, R5, 0x4, R16 ;  /* 0x00000004051a7825 */ /* 0x000fc800078e0210 */
[----:B------:R-:W-:Y:S01]  /*0720*/  FMUL R28, R21, R21 ;  /* 0x00000015151c7220 */ /* 0x000fe20000400000 */
[C---:B-1----:R-:W-:Y:S01]  /*0730*/  VIADD R24, R18.reuse, 0x1 ;  /* 0x0000000112187836 */ /* 0x042fe20000000000 */
[----:B------:R-:W-:Y:S01]  /*0740*/  @P2 IADD3 R24, PT, PT, R18, RZ, RZ ;  /* 0x000000ff12182210 */ /* 0x000fe20007ffe0ff */
[----:B------:R-:W-:Y:S01]  /*0750*/  IMAD.WIDE R18, R5, 0x4, R10 ;  /* 0x0000000405127825 */ /* 0x000fe200078e020a */
[----:B------:R-:W-:Y:S02]  /*0760*/  FSETP.GEU.AND P2, PT, R3, 1, PT ;  /* 0x3f8000000300780b */ /* 0x000fe40003f4e000 */
[----:B------:R0:W4:Y:S01]  /*0770*/  LDG.E R3, desc[UR6][R26.64] ;  /* 0x000000061a037981 */ /* 0x000122000c1e1900 */
[----:B--2---:R-:W-:-:S03]  /*0780*/  IMAD.WIDE R22, R2, 0x4, R26 ;  /* 0x0000000402167825 */ /* 0x004fc600078e021a */
[----:B------:R-:W2:Y:S04]  /*0790*/  LDG.E R21, desc[UR6][R18.64] ;  /* 0x0000000612157981 */ /* 0x000ea8000c1e1900 */
[----:B------:R1:W2:Y:S01]  /*07a0*/  LDG.E R25, desc[UR6][R22.64] ;  /* 0x0000000616197981 */ /* 0x0002a2000c1e1900 */
[----:B0-----:R-:W-:Y:S01]  /*07b0*/  FFMA R26, R9, R9, R28 ;  /* 0x00000009091a7223 */ /* 0x001fe2000000001c */
[----:B------:R-:W-:-:S05]  /*07c0*/  IMAD.WIDE R28, R2, 0x4, R18 ;  /* 0x00000004021c7825 */ /* 0x000fca00078e0212 */
[----:B------:R0:W2:Y:S01]  /*07d0*/  LDG.E R9, desc[UR6][R28.64] ;  /* 0x000000061c097981 */ /* 0x0000a2000c1e1900 */
[----:B------:R-:W-:Y:S01]  /*07e0*/  FSETP.GEU.AND P1, PT, R26, 1, PT ;  /* 0x3f8000001a00780b */ /* 0x000fe20003f2e000 */
[----:B-1----:R-:W-:-:S04]  /*07f0*/  IMAD.WIDE R22, R2, 0x4, R22 ;  /* 0x0000000402167825 */ /* 0x002fc800078e0216 */
[----:B0-----:R-:W-:-:S04]  /*0800*/  IMAD.WIDE R28, R2, 0x4, R28 ;  /* 0x00000004021c7825 */ /* 0x001fc800078e021c */
[----:B------:R-:W-:-:S04]  /*0810*/  IMAD.WIDE R18, R2, 0x4, R22 ;  /* 0x0000000402127825 */ /* 0x000fc800078e0216 */
[----:B------:R-:W-:-:S04]  /*0820*/  IMAD.WIDE R26, R2, 0x4, R28 ;  /* 0x00000004021a7825 */ /* 0x000fc800078e021c */
[----:B------:R-:W-:Y:S02]  /*0830*/  IMAD R5, R2, 0x4, R5 ;  /* 0x0000000402057824 */ /* 0x000fe400078e0205 */
[----:B---3--:R-:W-:Y:S01]  /*0840*/  FMUL R6, R6, R6 ;  /* 0x0000000606067220 */ /* 0x008fe20000400000 */
[----:B------:R-:W-:-:S03]  /*0850*/  FMUL R20, R20, R20 ;  /* 0x0000001414147220 */ /* 0x000fc60000400000 */
[----:B-----5:R-:W-:Y:S01]  /*0860*/  FFMA R6, R8, R8, R6 ;  /* 0x0000000808067223 */ /* 0x020fe20000000006 */
[C---:B------:R-:W-:Y:S02]  /*0870*/  IADD3 R8, PT, PT, R24.reuse, 0x1, RZ ;  /* 0x0000000118087810 */ /* 0x040fe40007ffe0ff */
[----:B------:R-:W-:Y:S02]  /*0880*/  @P2 IADD3 R8, PT, PT, R24, RZ, RZ ;  /* 0x000000ff18082210 */ /* 0x000fe40007ffe0ff */
[----:B------:R-:W-:Y:S01]  /*0890*/  FSETP.GEU.AND P2, PT, R6, 1, PT ;  /* 0x3f8000000600780b */ /* 0x000fe20003f4e000 */
[----:B------:R-:W-:Y:S01]  /*08a0*/  FFMA R20, R7, R7, R20 ;  /* 0x0000000707147223 */ /* 0x000fe20000000014 */
[C---:B------:R-:W-:Y:S01]  /*08b0*/  IADD3 R6, PT, PT, R8.reuse, 0x1, RZ ;  /* 0x0000000108067810 */ /* 0x040fe20007ffe0ff */
[----:B------:R-:W3:Y:S01]  /*08c0*/  LDG.E R7, desc[UR6][R28.64] ;  /* 0x000000061c077981 */ /* 0x000ee2000c1e1900 */
[----:B------:R-:W-:Y:S02]  /*08d0*/  @P1 IADD3 R6, PT, PT, R8, RZ, RZ ;  /* 0x000000ff08061210 */ /* 0x000fe40007ffe0ff */
[----:B------:R-:W-:Y:S01]  /*08e0*/  FSETP.GEU.AND P1, PT, R20, 1, PT ;  /* 0x3f8000001400780b */ /* 0x000fe20003f2e000 */
[----:B------:R4:W5:Y:S01]  /*08f0*/  LDG.E R8, desc[UR6][R22.64] ;  /* 0x0000000616087981 */ /* 0x000962000c1e1900 */
[----:B------:R-:W-:-:S03]  /*0900*/  IADD3 R20, PT, PT, R6, 0x1, RZ ;  /* 0x0000000106147810 */ /* 0x000fc60007ffe0ff */
[----:B------:R2:W3:Y:S02]  /*0910*/  LDG.E R24, desc[UR6][R26.64] ;  /* 0x000000061a187981 */ /* 0x0004e4000c1e1900 */
[----:B------:R-:W-:Y:S01]  /*0920*/  @P2 IADD3 R20, PT, PT, R6, RZ, RZ ;  /* 0x000000ff06142210 */ /* 0x000fe20007ffe0ff */
[----:B----4-:R-:W-:-:S03]  /*0930*/  FMUL R22, R3, R3 ;  /* 0x0000000303167220 */ /* 0x010fc60000400000 */
[C---:B------:R-:W-:Y:S01]  /*0940*/  IADD3 R6, PT, PT, R20.reuse, 0x1, RZ ;  /* 0x0000000114067810 */ /* 0x040fe20007ffe0ff */
[----:B------:R0:W4:Y:S01]  /*0950*/  LDG.E R3, desc[UR6][R18.64] ;  /* 0x0000000612037981 */ /* 0x000122000c1e1900 */
[----:B------:R-:W-:Y:S01]  /*0960*/  @P1 IADD3 R6, PT, PT, R20, RZ, RZ ;  /* 0x000000ff14061210 */ /* 0x000fe20007ffe0ff */
[----:B--2---:R-:W-:Y:S01]  /*0970*/  FMUL R26, R25, R25 ;  /* 0x00000019191a7220 */ /* 0x004fe20000400000 */
[----:B0-----:R-:W-:Y:S01]  /*0980*/  FFMA R18, R21, R21, R22 ;  /* 0x0000001515127223 */ /* 0x001fe20000000016 */
[----:B------:R-:W-:-:S04]  /*0990*/  IMAD.WIDE R20, R5, 0x4, R16 ;  /* 0x0000000405147825 */ /* 0x000fc800078e0210 */
[----:B------:R-:W-:Y:S01]  /*09a0*/  FFMA R27, R9, R9, R26 ;  /* 0x00000009091b7223 */ /* 0x000fe2000000001a */
[----:B------:R-:W-:Y:S01]  /*09b0*/  IMAD.WIDE R22, R5, 0x4, R10 ;  /* 0x0000000405167825 */ /* 0x000fe200078e020a */
[----:B------:R0:W2:Y:S04]  /*09c0*/  LDG.E R26, desc[UR6][R20.64] ;  /* 0x00000006141a7981 */ /* 0x0000a8000c1e1900 */
[----:B------:R1:W2:Y:S01]  /*09d0*/  LDG.E R25, desc[UR6][R22.64] ;  /* 0x0000000616197981 */ /* 0x0002a2000c1e1900 */
[----:B------:R-:W-:-:S04]  /*09e0*/  IMAD.WIDE R28, R2, 0x4, R22 ;  /* 0x00000004021c7825 */ /* 0x000fc800078e0216 */
[----:B0-----:R-:W-:Y:S01]  /*09f0*/  IMAD.WIDE R20, R2, 0x4, R20 ;  /* 0x0000000402147825 */ /* 0x001fe200078e0214 */
[----:B------:R-:W-:Y:S01]  /*0a00*/  FSETP.GEU.AND P2, PT, R27, 1, PT ;  /* 0x3f8000001b00780b */ /* 0x000fe20003f4e000 */
[----:B------:R-:W2:Y:S01]  /*0a10*/  LDG.E R9, desc[UR6][R28.64] ;  /* 0x000000061c097981 */ /* 0x000ea2000c1e1900 */
[----:B------:R-:W-:-:S03]  /*0a20*/  FSETP.GEU.AND P1, PT, R18, 1, PT ;  /* 0x3f8000001200780b */ /* 0x000fc60003f2e000 */
[----:B------:R-:W2:Y:S01]  /*0a30*/  LDG.E R27, desc[UR6][R20.64] ;  /* 0x00000006141b7981 */ /* 0x000ea2000c1e1900 */
[----:B-1----:R-:W-:-:S04]  /*0a40*/  IMAD.WIDE R22, R2, 0x4, R20 ;  /* 0x0000000402167825 */ /* 0x002fc800078e0214 */
[C---:B------:R-:W-:Y:S02]  /*0a50*/  IMAD.WIDE R18, R2.reuse, 0x4, R28 ;  /* 0x0000000402127825 */ /* 0x040fe400078e021c */
[----:B------:R0:W2:Y:S04]  /*0a60*/  LDG.E R29, desc[UR6][R22.64] ;  /* 0x00000006161d7981 */ /* 0x0000a8000c1e1900 */
[----:B------:R1:W2:Y:S01]  /*0a70*/  LDG.E R28, desc[UR6][R18.64] ;  /* 0x00000006121c7981 */ /* 0x0002a2000c1e1900 */
[----:B0-----:R-:W-:-:S04]  /*0a80*/  IMAD.WIDE R22, R2, 0x4, R22 ;  /* 0x0000000402167825 */ /* 0x001fc800078e0216 */
[----:B-1----:R-:W-:Y:S02]  /*0a90*/  IMAD.WIDE R18, R2, 0x4, R18 ;  /* 0x0000000402127825 */ /* 0x002fe400078e0212 */
[----:B------:R-:W2:Y:S04]  /*0aa0*/  LDG.E R22, desc[UR6][R22.64] ;  /* 0x0000000616167981 */ /* 0x000ea8000c1e1900 */
[----:B------:R-:W2:Y:S01]  /*0ab0*/  LDG.E R18, desc[UR6][R18.64] ;  /* 0x0000000612127981 */ /* 0x000ea2000c1e1900 */
[----:B------:R-:W-:Y:S01]  /*0ac0*/  VIADD R0, R0, 0x10 ;  /* 0x0000001000007836 */ /* 0x000fe20000000000 */
[----:B------:R-:W-:Y:S01]  /*0ad0*/  LEA R5, R2, R5, 0x2 ;  /* 0x0000000502057211 */ /* 0x000fe200078e10ff */
[----:B-----5:R-:W-:-:S04]  /*0ae0*/  FMUL R8, R8, R8 ;  /* 0x0000000808087220 */ /* 0x020fc80000400000 */
[----:B---3--:R-:W-:Y:S01]  /*0af0*/  FFMA R8, R7, R7, R8 ;  /* 0x0000000707087223 */ /* 0x008fe20000000008 */
[C---:B------:R-:W-:Y:S02]  /*0b00*/  IADD3 R7, PT, PT, R6.reuse, 0x1, RZ ;  /* 0x0000000106077810 */ /* 0x040fe40007ffe0ff */
[----:B------:R-:W-:Y:S02]  /*0b10*/  @P1 IADD3 R7, PT, PT, R6, RZ, RZ ;  /* 0x000000ff06071210 */ /* 0x000fe40007ffe0ff */
[----:B------:R-:W-:Y:S01]  /*0b20*/  FSETP.GEU.AND P1, PT, R8, 1, PT ;  /* 0x3f8000000800780b */ /* 0x000fe20003f2e000 */
[----:B----4-:R-:W-:Y:S01]  /*0b30*/  FMUL R21, R3, R3 ;  /* 0x0000000303157220 */ /* 0x010fe20000400000 */
[----:B------:R-:W-:-:S03]  /*0b40*/  IADD3 R3, PT, PT, R7, 0x1, RZ ;  /* 0x0000000107037810 */ /* 0x000fc60007ffe0ff */
[----:B------:R-:W-:Y:S01]  /*0b50*/  FFMA R21, R24, R24, R21 ;  /* 0x0000001818157223 */ /* 0x000fe20000000015 */
[----:B------:R-:W-:-:S04]  /*0b60*/  @P2 IADD3 R3, PT, PT, R7, RZ, RZ ;  /* 0x000000ff07032210 */ /* 0x000fc80007ffe0ff */
[----:B------:R-:W-:Y:S01]  /*0b70*/  FSETP.GEU.AND P2, PT, R21, 1, PT ;  /* 0x3f8000001500780b */ /* 0x000fe20003f4e000 */
[----:B--2---:R-:W-:Y:S01]  /*0b80*/  FMUL R26, R26, R26 ;  /* 0x0000001a1a1a7220 */ /* 0x004fe20000400000 */
[----:B------:R-:W-:-:S03]  /*0b90*/  IADD3 R7, PT, PT, R3, 0x1, RZ ;  /* 0x0000000103077810 */ /* 0x000fc60007ffe0ff */
[----:B------:R-:W-:Y:S01]  /*0ba0*/  FFMA R26, R25, R25, R26 ;  /* 0x00000019191a7223 */ /* 0x000fe2000000001a */
[----:B------:R-:W-:-:S04]  /*0bb0*/  @P1 IMAD.MOV R7, RZ, RZ, R3 ;  /* 0x000000ffff071224 */ /* 0x000fc800078e0203 */
[----:B------:R-:W-:Y:S01]  /*0bc0*/  FSETP.GEU.AND P1, PT, R26, 1, PT ;  /* 0x3f8000001a00780b */ /* 0x000fe20003f2e000 */
[----:B------:R-:W-:Y:S01]  /*0bd0*/  FMUL R6, R27, R27 ;  /* 0x0000001b1b067220 */ /* 0x000fe20000400000 */
[----:B------:R-:W-:-:S03]  /*0be0*/  IADD3 R3, PT, PT, R7, 0x1, RZ ;  /* 0x0000000107037810 */ /* 0x000fc60007ffe0ff */
[----:B------:R-:W-:Y:S01]  /*0bf0*/  FFMA R6, R9, R9, R6 ;  /* 0x0000000909067223 */ /* 0x000fe20000000006 */
[----:B------:R-:W-:Y:S01]  /*0c00*/  FMUL R29, R29, R29 ;  /* 0x0000001d1d1d7220 */ /* 0x000fe20000400000 */
[----:B------:R-:W-:-:S03]  /*0c10*/  @P2 IADD3 R3, PT, PT, R7, RZ, RZ ;  /* 0x000000ff07032210 */ /* 0x000fc60007ffe0ff */
[----:B------:R-:W-:Y:S01]  /*0c20*/  FSETP.GEU.AND P2, PT, R6, 1, PT ;  /* 0x3f8000000600780b */ /* 0x000fe20003f4e000 */
[----:B------:R-:W-:Y:S01]  /*0c30*/  FFMA R29, R28, R28, R29 ;  /* 0x0000001c1c1d7223 */ /* 0x000fe2000000001d */
[C---:B------:R-:W-:Y:S02]  /*0c40*/  IADD3 R6, PT, PT, R3.reuse, 0x1, RZ ;  /* 0x0000000103067810 */ /* 0x040fe40007ffe0ff */
[----:B------:R-:W-:Y:S02]  /*0c50*/  @P1 IADD3 R6, PT, PT, R3, RZ, RZ ;  /* 0x000000ff03061210 */ /* 0x000fe40007ffe0ff */
[----:B------:R-:W-:Y:S02]  /*0c60*/  FSETP.GEU.AND P1, PT, R29, 1, PT ;  /* 0x3f8000001d00780b */ /* 0x000fe40003f2e000 */
[----:B------:R-:W-:Y:S01]  /*0c70*/  IADD3 R7, PT, PT, R6, 0x1, RZ ;  /* 0x0000000106077810 */ /* 0x000fe20007ffe0ff */
[----:B------:R-:W-:-:S04]  /*0c80*/  FMUL R3, R22, R22 ;  /* 0x0000001616037220 */ /* 0x000fc80000400000 */
[----:B------:R-:W-:Y:S01]  /*0c90*/  @P2 IADD3 R7, PT, PT, R6, RZ, RZ ;  /* 0x000000ff06072210 */ /* 0x000fe20007ffe0ff */
[----:B------:R-:W-:-:S03]  /*0ca0*/  FFMA R3, R18, R18, R3 ;  /* 0x0000001212037223 */ /* 0x000fc60000000003 */
[C---:B------:R-:W-:Y:S02]  /*0cb0*/  IADD3 R6, PT, PT, R7.reuse, 0x1, RZ ;  /* 0x0000000107067810 */ /* 0x040fe40007ffe0ff */
[----:B------:R-:W-:Y:S02]  /*0cc0*/  @P1 IADD3 R6, PT, PT, R7, RZ, RZ ;  /* 0x000000ff07061210 */ /* 0x000fe40007ffe0ff */
[----:B------:R-:W-:Y:S02]  /*0cd0*/  ISETP.GE.AND P1, PT, R0, -0xc, PT ;  /* 0xfffffff40000780c */ /* 0x000fe40003f26270 */
[----:B------:R-:W-:Y:S02]  /*0ce0*/  FSETP.GEU.AND P2, PT, R3, 1, PT ;  /* 0x3f8000000300780b */ /* 0x000fe40003f4e000 */
[----:B------:R-:W-:-:S11]  /*0cf0*/  IADD3 R3, PT, PT, R6, 0x1, RZ ;  /* 0x0000000106037810 */ /* 0x000fd60007ffe0ff */
[----:B------:R-:W-:Y:S01]  /*0d00*/  @P2 IADD3 R3, PT, PT, R6, RZ, RZ ;  /* 0x000000ff06032210 */ /* 0x000fe20007ffe0ff */
[----:B------:R-:W-:Y:S06]  /*0d10*/  @!P1 BRA `(.L_x_8) ;  /* 0xfffffff400a49947 */ /* 0x000fec000383ffff */
.L_x_7:
[----:B------:R-:W-:Y:S05]  /*0d20*/  BSYNC.RECONVERGENT B3 ;  /* 0x0000000000037941 */ /* 0x000fea0003800200 */
.L_x_6:
[----:B------:R-:W-:Y:S01]  /*0d30*/  IADD3 R6, PT, PT, -R0, RZ, RZ ;  /* 0x000000ff00067210 */ /* 0x000fe20007ffe1ff */
[----:B------:R-:W-:Y:S03]  /*0d40*/  BSSY.RECONVERGENT B3, `(.L_x_9) ;  /* 0x0000051000037945 */ /* 0x000fe60003800200 */
[----:B------:R-:W-:-:S13]  /*0d50*/  ISETP.GT.AND P1, PT, R6, 0x4, PT ;  /* 0x000000040600780c */ /* 0x000fda0003f24270 */
[----:B------:R-:W-:Y:S05]  /*0d60*/  @!P1 BRA `(.L_x_10) ;  /* 0x0000000400389947 */ /* 0x000fea0003800000 */
[----:B------:R-:W2:Y:S08]  /*0d70*/  LDC.64 R26, c[0x0][0x388] ;  /* 0x0000e200ff1a7b82 */ /* 0x000eb00000000a00 */
[----:B------:R-:W3:Y:S01]  /*0d80*/  LDC.64 R16, c[0x0][0x380] ;  /* 0x0000e000ff107b82 */ /* 0x000ee20000000a00 */
[----:B--2---:R-:W-:-:S05]  /*0d90*/  IMAD.WIDE R10, R5, 0x4, R26 ;  /* 0x00000004050a7825 */ /* 0x004fca00078e021a */
[----:B------:R-:W2:Y:S01]  /*0da0*/  LDG.E R9, desc[UR6][R10.64] ;  /* 0x000000060a097981 */ /* 0x000ea2000c1e1900 */
[----:B---3--:R-:W-:-:S05]  /*0db0*/  IMAD.WIDE R24, R5, 0x4, R16 ;  /* 0x0000000405187825 */ /* 0x008fca00078e0210 */
[----:B------:R-:W3:Y:S01]  /*0dc0*/  LDG.E R8, desc[UR6][R24.64] ;  /* 0x0000000618087981 */ /* 0x000ee2000c1e1900 */
[----:B------:R-:W-:-:S04]  /*0dd0*/  IMAD.WIDE R28, R2, 0x4, R10 ;  /* 0x00000004021c7825 */ /* 0x000fc800078e020a */
[C---:B------:R-:W-:Y:S01]  /*0de0*/  IMAD.WIDE R20, R2.reuse, 0x4, R24 ;  /* 0x0000000402147825 */ /* 0x040fe200078e0218 */
[----:B------:R4:W5:Y:S04]  /*0df0*/  LDG.E R7, desc[UR6][R28.64] ;  /* 0x000000061c077981 */ /* 0x000968000c1e1900 */
[----:B------:R-:W5:Y:S01]  /*0e00*/  LDG.E R10, desc[UR6][R20.64] ;  /* 0x00000006140a7981 */ /* 0x000f62000c1e1900 */
[----:B------:R-:W-:-:S04]  /*0e10*/  IMAD.WIDE R22, R2, 0x4, R20 ;  /* 0x0000000402167825 */ /* 0x000fc800078e0214 */
[C---:B----4-:R-:W-:Y:S01]  /*0e20*/  IMAD.WIDE R28, R2.reuse, 0x4, R28 ;  /* 0x00000004021c7825 */ /* 0x050fe200078e021c */
[C---:B------:R-:W-:Y:S01]  /*0e30*/  LEA R5, R2.reuse, R5, 0x2 ;  /* 0x0000000502057211 */ /* 0x040fe200078e10ff */
[----:B------:R4:W5:Y:S04]  /*0e40*/  LDG.E R11, desc[UR6][R22.64] ;  /* 0x00000006160b7981 */ /* 0x000968000c1e1900 */
[----:B------:R-:W5:Y:S01]  /*0e50*/  LDG.E R6, desc[UR6][R28.64] ;  /* 0x000000061c067981 */ /* 0x000f62000c1e1900 */
[----:B------:R-:W-:-:S04]  /*0e60*/  IMAD.WIDE R18, R2, 0x4, R28 ;  /* 0x0000000402127825 */ /* 0x000fc800078e021c */
[----:B------:R-:W-:Y:S01]  /*0e70*/  IMAD.WIDE R26, R5, 0x4, R26 ;  /* 0x00000004051a7825 */ /* 0x000fe200078e021a */
[----:B------:R-:W5:Y:S03]  /*0e80*/  LDG.E R24, desc[UR6][R18.64] ;  /* 0x0000000612187981 */ /* 0x000f66000c1e1900 */
[----:B----4-:R-:W-:-:S04]  /*0e90*/  IMAD.WIDE R22, R2, 0x4, R22 ;  /* 0x0000000402167825 */ /* 0x010fc800078e0216 */
[C---:B------:R-:W-:Y:S01]  /*0ea0*/  IMAD.WIDE R20, R2.reuse, 0x4, R26 ;  /* 0x0000000402147825 */ /* 0x040fe200078e021a */
[----:B------:R-:W4:Y:S03]  /*0eb0*/  LDG.E R25, desc[UR6][R22.64] ;  /* 0x0000000616197981 */ /* 0x000f26000c1e1900 */
[----:B------:R-:W-:Y:S01]  /*0ec0*/  IMAD.WIDE R16, R5, 0x4, R16 ;  /* 0x0000000405107825 */ /* 0x000fe200078e0210 */
[----:B------:R-:W4:Y:S04]  /*0ed0*/  LDG.E R26, desc[UR6][R26.64] ;  /* 0x000000061a1a7981 */ /* 0x000f28000c1e1900 */
[----:B------:R0:W4:Y:S04]  /*0ee0*/  LDG.E R28, desc[UR6][R20.64] ;  /* 0x00000006141c7981 */ /* 0x000128000c1e1900 */
[----:B------:R1:W4:Y:S01]  /*0ef0*/  LDG.E R27, desc[UR6][R16.64] ;  /* 0x00000006101b7981 */ /* 0x000322000c1e1900 */
[----:B0-----:R-:W-:-:S05]  /*0f00*/  IMAD.WIDE R20, R2, 0x4, R20 ;  /* 0x0000000402147825 */ /* 0x001fca00078e0214 */
[----:B------:R-:W4:Y:S01]  /*0f10*/  LDG.E R29, desc[UR6][R20.64] ;  /* 0x00000006141d7981 */ /* 0x000f22000c1e1900 */
[----:B-1----:R-:W-:-:S04]  /*0f20*/  IMAD.WIDE R16, R2, 0x4, R16 ;  /* 0x0000000402107825 */ /* 0x002fc800078e0210 */
[C---:B------:R-:W-:Y:S02]  /*0f30*/  IMAD.WIDE R18, R2.reuse, 0x4, R20 ;  /* 0x0000000402127825 */ /* 0x040fe400078e0214 */
[----:B------:R-:W4:Y:S02]  /*0f40*/  LDG.E R20, desc[UR6][R16.64] ;  /* 0x0000000610147981 */ /* 0x000f24000c1e1900 */
[----:B------:R-:W-:Y:S02]  /*0f50*/  IMAD.WIDE R22, R2, 0x4, R16 ;  /* 0x0000000402167825 */ /* 0x000fe400078e0210 */
[----:B------:R3:W4:Y:S04]  /*0f60*/  LDG.E R18, desc[UR6][R18.64] ;  /* 0x0000000612127981 */ /* 0x000728000c1e1900 */
[----:B------:R-:W4:Y:S01]  /*0f70*/  LDG.E R16, desc[UR6][R22.64] ;  /* 0x0000000616107981 */ /* 0x000f22000c1e1900 */
[----:B--2---:R-:W-:-:S04]  /*0f80*/  FMUL R9, R9, R9 ;  /* 0x0000000909097220 */ /* 0x004fc80000400000 */
[----:B---3--:R-:W-:Y:S01]  /*0f90*/  FFMA R19, R8, R8, R9 ;  /* 0x0000000808137223 */ /* 0x008fe20000000009 */
[----:B------:R-:W-:-:S06]  /*0fa0*/  IMAD.WIDE R8, R2, 0x4, R22 ;  /* 0x0000000402087825 */ /* 0x000fcc00078e0216 */
[----:B------:R-:W2:Y:S01]  /*0fb0*/  LDG.E R8, desc[UR6][R8.64] ;  /* 0x0000000608087981 */ /* 0x000ea2000c1e1900 */
[----:B-----5:R-:W-:Y:S01]  /*0fc0*/  FMUL R7, R7, R7 ;  /* 0x0000000707077220 */ /* 0x020fe20000400000 */
[----:B------:R-:W-:-:S03]  /*0fd0*/  FSETP.GEU.AND P0, PT, R19, 1, PT ;  /* 0x3f8000001300780b */ /* 0x000fc60003f0e000 */
[----:B------:R-:W-:-:S05]  /*0fe0*/  FFMA R7, R10, R10, R7 ;  /* 0x0000000a0a077223 */ /* 0x000fca0000000007 */
[----:B------:R-:W-:Y:S01]  /*0ff0*/  FSETP.GEU.AND P1, PT, R7, 1, PT ;  /* 0x3f8000000700780b */ /* 0x000fe20003f2e000 */
[----:B------:R-:W-:Y:S01]  /*1000*/  FMUL R10, R6, R6 ;  /* 0x00000006060a7220 */ /* 0x000fe20000400000 */
[----:B------:R-:W-:-:S03]  /*1010*/  IADD3 R6, PT, PT, R3, 0x1, RZ ;  /* 0x0000000103067810 */ /* 0x000fc60007ffe0ff */
[----:B------:R-:W-:Y:S01]  /*1020*/  FFMA R10, R11, R11, R10 ;  /* 0x0000000b0b0a7223 */ /* 0x000fe2000000000a */
[----:B------:R-:W-:Y:S02]  /*1030*/  @P0 IMAD.MOV R6, RZ, RZ, R3 ;  /* 0x000000ffff060224 */ /* 0x000fe400078e0203 */
[----:B------:R-:W-:Y:S02]  /*1040*/  FMUL R24, R24, R24 ;  /* 0x0000001818187220 */ /* 0x000fe40000400000 */
[----:B------:R-:W-:Y:S02]  /*1050*/  FSETP.GEU.AND P0, PT, R10, 1, PT ;  /* 0x3f8000000a00780b */ /* 0x000fe40003f0e000 */
[C---:B------:R-:W-:Y:S01]  /*1060*/  IADD3 R3, PT, PT, R6.reuse, 0x1, RZ ;  /* 0x0000000106037810 */ /* 0x040fe20007ffe0ff */
[----:B----4-:R-:W-:Y:S01]  /*1070*/  FFMA R24, R25, R25, R24 ;  /* 0x0000001919187223 */ /* 0x010fe20000000018 */
[----:B------:R-:W-:Y:S01]  /*1080*/  @P1 IADD3 R3, PT, PT, R6, RZ, RZ ;  /* 0x000000ff06031210 */ /* 0x000fe20007ffe0ff */
[----:B------:R-:W-:-:S03]  /*1090*/  FMUL R26, R26, R26 ;  /* 0x0000001a1a1a7220 */ /* 0x000fc60000400000 */
[----:B------:R-:W-:Y:S02]  /*10a0*/  FSETP.GEU.AND P1, PT, R24, 1, PT ;  /* 0x3f8000001800780b */ /* 0x000fe40003f2e000 */
[----:B------:R-:W-:-:S03]  /*10b0*/  IADD3 R6, PT, PT, R3, 0x1, RZ ;  /* 0x0000000103067810 */ /* 0x000fc60007ffe0ff */
[----:B------:R-:W-:Y:S01]  /*10c0*/  @P0 IADD3 R6, PT, PT, R3, RZ, RZ ;  /* 0x000000ff03060210 */ /* 0x000fe20007ffe0ff */
[----:B------:R-:W-:Y:S01]  /*10d0*/  FMUL R3, R28, R28 ;  /* 0x0000001c1c037220 */ /* 0x000fe20000400000 */
[----:B------:R-:W-:Y:S02]  /*10e0*/  FFMA R26, R27, R27, R26 ;  /* 0x0000001b1b1a7223 */ /* 0x000fe4000000001a */
[----:B------:R-:W-:-:S03]  /*10f0*/  IADD3 R7, PT, PT, R6, 0x1, RZ ;  /* 0x0000000106077810 */ /* 0x000fc60007ffe0ff */
[----:B------:R-:W-:Y:S02]  /*1100*/  FSETP.GEU.AND P0, PT, R26, 1, PT ;  /* 0x3f8000001a00780b */ /* 0x000fe40003f0e000 */
[----:B------:R-:W-:Y:S01]  /*1110*/  @P1 IADD3 R7, PT, PT, R6, RZ, RZ ;  /* 0x000000ff06071210 */ /* 0x000fe20007ffe0ff */
[----:B------:R-:W-:Y:S01]  /*1120*/  FMUL R29, R29, R29 ;  /* 0x0000001d1d1d7220 */ /* 0x000fe20000400000 */
[----:B------:R-:W-:-:S05]  /*1130*/  FFMA R3, R20, R20, R3 ;  /* 0x0000001414037223 */ /* 0x000fca0000000003 */
[----:B------:R-:W-:Y:S01]  /*1140*/  FSETP.GEU.AND P1, PT, R3, 1, PT ;  /* 0x3f8000000300780b */ /* 0x000fe20003f2e000 */
[----:B------:R-:W-:Y:S01]  /*1150*/  FMUL R3, R18, R18 ;  /* 0x0000001212037220 */ /* 0x000fe20000400000 */
[----:B------:R-:W-:Y:S01]  /*1160*/  IADD3 R6, PT, PT, R7, 0x1, RZ ;  /* 0x0000000107067810 */ /* 0x000fe20007ffe0ff */
[----:B------:R-:W-:Y:S01]  /*1170*/  FFMA R29, R16, R16, R29 ;  /* 0x00000010101d7223 */ /* 0x000fe2000000001d */
[----:B------:R-:W-:-:S04]  /*1180*/  @P0 IMAD.MOV R6, RZ, RZ, R7 ;  /* 0x000000ffff060224 */ /* 0x000fc800078e0207 */
[----:B------:R-:W-:Y:S02]  /*1190*/  FSETP.GEU.AND P0, PT, R29, 1, PT ;  /* 0x3f8000001d00780b */ /* 0x000fe40003f0e000 */
[----:B------:R-:W-:-:S03]  /*11a0*/  IADD3 R7, PT, PT, R6, 0x1, RZ ;  /* 0x0000000106077810 */ /* 0x000fc60007ffe0ff */
[----:B------:R-:W-:-:S04]  /*11b0*/  @P1 IADD3 R7, PT, PT, R6, RZ, RZ ;  /* 0x000000ff06071210 */ /* 0x000fc80007ffe0ff */
[----:B------:R-:W-:-:S04]  /*11c0*/  IADD3 R6, PT, PT, R7, 0x1, RZ ;  /* 0x0000000107067810 */ /* 0x000fc80007ffe0ff */
[----:B------:R-:W-:Y:S01]  /*11d0*/  @P0 IADD3 R6, PT, PT, R7, RZ, RZ ;  /* 0x000000ff07060210 */ /* 0x000fe20007ffe0ff */
[----:B------:R-:W-:Y:S01]  /*11e0*/  IMAD R5, R2, 0x4, R5 ;  /* 0x0000000402057824 */ /* 0x000fe200078e0205 */
[----:B------:R-:W-:Y:S02]  /*11f0*/  PLOP3.LUT P0, PT, PT, PT, PT, 0x8, 0x80 ;  /* 0x000000000080781c */ /* 0x000fe40003f0e170 */
[----:B------:R-:W-:Y:S01]  /*1200*/  IADD3 R0, PT, PT, R0, 0x8, RZ ;  /* 0x0000000800007810 */ /* 0x000fe20007ffe0ff */
[----:B--2---:R-:W-:-:S05]  /*1210*/  FFMA R3, R8, R8, R3 ;  /* 0x0000000808037223 */ /* 0x004fca0000000003 */
[----:B------:R-:W-:Y:S02]  /*1220*/  FSETP.GEU.AND P1, PT, R3, 1, PT ;  /* 0x3f8000000300780b */ /* 0x000fe40003f2e000 */
[----:B------:R-:W-:-:S11]  /*1230*/  IADD3 R3, PT, PT, R6, 0x1, RZ ;  /* 0x0000000106037810 */ /* 0x000fd60007ffe0ff */
[----:B------:R-:W-:-:S07]  /*1240*/  @P1 IADD3 R3, PT, PT, R6, RZ, RZ ;  /* 0x000000ff06031210 */ /* 0x000fce0007ffe0ff */
.L_x_10:
[----:B------:R-:W-:Y:S05]  /*1250*/  BSYNC.RECONVERGENT B3 ;  /* 0x0000000000037941 */ /* 0x000fea0003800200 */
.L_x_9:
[----:B------:R-:W-:-:S13]  /*1260*/  ISETP.NE.OR P0, PT, R0, RZ, P0 ;  /* 0x000000ff0000720c */ /* 0x000fda0000705670 */
[----:B------:R-:W-:Y:S05]  /*1270*/  @!P0 BREAK.RELIABLE B0 ;  /* 0x0000000000008942 */ /* 0x000fea0003800100 */
[----:B------:R-:W-:Y:S05]  /*1280*/  @!P0 BRA `(.L_x_3) ;  /* 0x0000000000a48947 */ /* 0x000fea0003800000 */
.L_x_5:
[----:B------:R-:W-:Y:S05]  /*1290*/  BSYNC.RELIABLE B0 ;  /* 0x0000000000007941 */ /* 0x000fea0003800100 */
.L_x_4:
[----:B-1----:R-:W-:-:S04]  /*12a0*/  IMAD.WIDE R18, R5, 0x4, R14 ;  /* 0x0000000405127825 */ /* 0x002fc800078e020e */
[----:B0-----:R-:W-:Y:S01]  /*12b0*/  IMAD.WIDE R22, R5, 0x4, R12 ;  /* 0x0000000405167825 */ /* 0x001fe200078e020c */
[----:B------:R0:W2:Y:S03]  /*12c0*/  LDG.E R6, desc[UR6][R18.64] ;  /* 0x0000000612067981 */ /* 0x0000a6000c1e1900 */
[C---:B------:R-:W-:Y:S01]  /*12d0*/  IMAD.WIDE R26, R2.reuse, 0x4, R18 ;  /* 0x00000004021a7825 */ /* 0x040fe200078e0212 */
[----:B------:R-:W3:Y:S03]  /*12e0*/  LDG.E R7, desc[UR6][R22.64] ;  /* 0x0000000616077981 */ /* 0x000ee6000c1e1900 */
[C---:B------:R-:W-:Y:S01]  /*12f0*/  IMAD.WIDE R24, R2.reuse, 0x4, R22 ;  /* 0x0000000402187825 */ /* 0x040fe200078e0216 */
[----:B------:R-:W4:Y:S03]  /*1300*/  LDG.E R20, desc[UR6][R26.64] ;  /* 0x000000061a147981 */ /* 0x000f26000c1e1900 */
[C---:B------:R-:W-:Y:S01]  /*1310*/  IMAD.WIDE R16, R2.reuse, 0x4, R26 ;  /* 0x0000000402107825 */ /* 0x040fe200078e021a */
[----:B------:R-:W5:Y:S03]  /*1320*/  LDG.E R21, desc[UR6][R24.64] ;  /* 0x0000000618157981 */ /* 0x000f66000c1e1900 */
[C---:B------:R-:W-:Y:S01]  /*1330*/  IMAD.WIDE R10, R2.reuse, 0x4, R24 ;  /* 0x00000004020a7825 */ /* 0x040fe200078e0218 */
[----:B------:R-:W5:Y:S03]  /*1340*/  LDG.E R29, desc[UR6][R16.64] ;  /* 0x00000006101d7981 */ /* 0x000f66000c1e1900 */
[C---:B------:R-:W-:Y:S01]  /*1350*/  IMAD.WIDE R8, R2.reuse, 0x4, R16 ;  /* 0x0000000402087825 */ /* 0x040fe200078e0210 */
[----:B------:R-:W5:Y:S03]  /*1360*/  LDG.E R28, desc[UR6][R10.64] ;  /* 0x000000060a1c7981 */ /* 0x000f66000c1e1900 */
[----:B0-----:R-:W-:-:S02]  /*1370*/  IMAD.WIDE R18, R2, 0x4, R10 ;  /* 0x0000000402127825 */ /* 0x001fc400078e020a */
[----:B------:R-:W5:Y:S04]  /*1380*/  LDG.E R8, desc[UR6][R8.64] ;  /* 0x0000000608087981 */ /* 0x000f68000c1e1900 */
[----:B------:R-:W5:Y:S01]  /*1390*/  LDG.E R18, desc[UR6][R18.64] ;  /* 0x0000000612127981 */ /* 0x000f62000c1e1900 */
[----:B------:R-:W-:Y:S01]  /*13a0*/  IADD3 R0, PT, PT, R0, 0x4, RZ ;  /* 0x0000000400007810 */ /* 0x000fe20007ffe0ff */
[----:B------:R-:W-:Y:S02]  /*13b0*/  IMAD R5, R2, 0x4, R5 ;  /* 0x0000000402057824 */ /* 0x000fe400078e0205 */
[----:B--2---:R-:W-:-:S04]  /*13c0*/  FMUL R6, R6, R6 ;  /* 0x0000000606067220 */ /* 0x004fc80000400000 */
[----:B---3--:R-:W-:Y:S01]  /*13d0*/  FFMA R6, R7, R7, R6 ;  /* 0x0000000707067223 */ /* 0x008fe20000000006 */
[----:B----4-:R-:W-:-:S04]  /*13e0*/  FMUL R20, R20, R20 ;  /* 0x0000001414147220 */ /* 0x010fc80000400000 */
[----:B------:R-:W-:Y:S02]  /*13f0*/  FSETP.GEU.AND P0, PT, R6, 1, PT ;  /* 0x3f8000000600780b */ /* 0x000fe40003f0e000 */
[----:B------:R-:W-:Y:S01]  /*1400*/  IADD3 R6, PT, PT, R3, 0x1, RZ ;  /* 0x0000000103067810 */ /* 0x000fe20007ffe0ff */
[----:B-----5:R-:W-:Y:S01]  /*1410*/  FFMA R20, R21, R21, R20 ;  /* 0x0000001515147223 */ /* 0x020fe20000000014 */
[----:B------:R-:W-:-:S04]  /*1420*/  FMUL R29, R29, R29 ;  /* 0x0000001d1d1d7220 */ /* 0x000fc80000400000 */
[----:B------:R-:W-:Y:S01]  /*1430*/  FSETP.GEU.AND P1, PT, R20, 1, PT ;  /* 0x3f8000001400780b */ /* 0x000fe20003f2e000 */
[----:B------:R-:W-:-:S04]  /*1440*/  FFMA R29, R28, R28, R29 ;  /* 0x0000001c1c1d7223 */ /* 0x000fc8000000001d */
[----:B------:R-:W-:Y:S02]  /*1450*/  @P0 IADD3 R6, PT, PT, R3, RZ, RZ ;  /* 0x000000ff03060210 */ /* 0x000fe40007ffe0ff */
[----:B------:R-:W-:Y:S01]  /*1460*/  FSETP.GEU.AND P0, PT, R29, 1, PT ;  /* 0x3f8000001d00780b */ /* 0x000fe20003f0e000 */
[----:B------:R-:W-:Y:S01]  /*1470*/  FMUL R3, R8, R8 ;  /* 0x0000000808037220 */ /* 0x000fe20000400000 */
[----:B------:R-:W-:-:S04]  /*1480*/  IADD3 R7, PT, PT, R6, 0x1, RZ ;  /* 0x0000000106077810 */ /* 0x000fc80007ffe0ff */
[----:B------:R-:W-:Y:S01]  /*1490*/  @P1 IADD3 R7, PT, PT, R6, RZ, RZ ;  /* 0x000000ff06071210 */ /* 0x000fe20007ffe0ff */
[----:B------:R-:W-:-:S03]  /*14a0*/  FFMA R3, R18, R18, R3 ;  /* 0x0000001212037223 */ /* 0x000fc60000000003 */
[----:B------:R-:W-:Y:S02]  /*14b0*/  IADD3 R6, PT, PT, R7, 0x1, RZ ;  /* 0x0000000107067810 */ /* 0x000fe40007ffe0ff */
[----:B------:R-:W-:Y:S02]  /*14c0*/  FSETP.GEU.AND P1, PT, R3, 1, PT ;  /* 0x3f8000000300780b */ /* 0x000fe40003f2e000 */
[----:B------:R-:W-:Y:S02]  /*14d0*/  @P0 IADD3 R6, PT, PT, R7, RZ, RZ ;  /* 0x000000ff07060210 */ /* 0x000fe40007ffe0ff */
[----:B------:R-:W-:Y:S02]  /*14e0*/  ISETP.NE.AND P0, PT, R0, RZ, PT ;  /* 0x000000ff0000720c */ /* 0x000fe40003f05270 */
[----:B------:R-:W-:-:S07]  /*14f0*/  IADD3 R3, PT, PT, R6, 0x1, RZ ;  /* 0x0000000106037810 */ /* 0x000fce0007ffe0ff */
[----:B------:R-:W-:-:S04]  /*1500*/  @P1 IADD3 R3, PT, PT, R6, RZ, RZ ;  /* 0x000000ff06031210 */ /* 0x000fc80007ffe0ff */
[----:B------:R-:W-:Y:S05]  /*1510*/  @P0 BRA `(.L_x_4) ;  /* 0xfffffffc00600947 */ /* 0x000fea000383ffff */
.L_x_3:
[----:B------:R-:W-:Y:S05]  /*1520*/  BSYNC.RECONVERGENT B1 ;  /* 0x0000000000017941 */ /* 0x000fea0003800200 */
.L_x_2:
[----:B------:R-:W-:-:S13]  /*1530*/  ISETP.NE.AND P0, PT, R4, RZ, PT ;  /* 0x000000ff0400720c */ /* 0x000fda0003f05270 */
[----:B------:R-:W-:Y:S05]  /*1540*/  @!P0 BRA `(.L_x_1) ;  /* 0x0000000000448947 */ /* 0x000fea0003800000 */
[----:B------:R-:W2:Y:S01]  /*1550*/  LDC.64 R10, c[0x0][0x380] ;  /* 0x0000e000ff0a7b82 */ /* 0x000ea20000000a00 */
[----:B------:R-:W-:-:S07]  /*1560*/  IADD3 R4, PT, PT, -R4, RZ, RZ ;  /* 0x000000ff04047210 */ /* 0x000fce0007ffe1ff */
[----:B------:R-:W3:Y:S02]  /*1570*/  LDC.64 R6, c[0x0][0x388] ;  /* 0x0000e200ff067b82 */ /* 0x000ee40000000a00 */
.L_x_11:
[----:B---3--:R-:W-:-:S04]  /*1580*/  IMAD.WIDE R8, R5, 0x4, R6 ;  /* 0x0000000405087825 */ /* 0x008fc800078e0206 */
[----:B0-2---:R-:W-:Y:S02]  /*1590*/  IMAD.WIDE R12, R5, 0x4, R10 ;  /* 0x00000004050c7825 */ /* 0x005fe400078e020a */
[----:B------:R-:W1:Y:S04]  /*15a0*/  LDG.E R8, desc[UR6][R8.64] ;  /* 0x0000000608087981 */ /* 0x000e68000c1e1900 */
[----:B------:R-:W2:Y:S01]  /*15b0*/  LDG.E R12, desc[UR6][R12.64] ;  /* 0x000000060c0c7981 */ /* 0x000ea2000c1e1900 */
[----:B------:R-:W-:Y:S02]  /*15c0*/  IADD3 R4, PT, PT, R4, 0x1, RZ ;  /* 0x0000000104047810 */ /* 0x000fe40007ffe0ff */
[----:B------:R-:W-:Y:S02]  /*15d0*/  IADD3 R0, PT, PT, R3, 0x1, RZ ;  /* 0x0000000103007810 */ /* 0x000fe40007ffe0ff */
[----:B------:R-:W-:-:S02]  /*15e0*/  ISETP.NE.AND P1, PT, R4, RZ, PT ;  /* 0x000000ff0400720c */ /* 0x000fc40003f25270 */
[----:B------:R-:W-:Y:S01]  /*15f0*/  IADD3 R5, PT, PT, R2, R5, RZ ;  /* 0x0000000502057210 */ /* 0x000fe20007ffe0ff */
[----:B-1----:R-:W-:-:S04]  /*1600*/  FMUL R15, R8, R8 ;  /* 0x00000008080f7220 */ /* 0x002fc80000400000 */
[----:B--2---:R-:W-:-:S05]  /*1610*/  FFMA R15, R12, R12, R15 ;  /* 0x0000000c0c0f7223 */ /* 0x004fca000000000f */
[----:B------:R-:W-:-:S13]  /*1620*/  FSETP.GEU.AND P0, PT, R15, 1, PT ;  /* 0x3f8000000f00780b */ /* 0x000fda0003f0e000 */
[----:B------:R-:W-:-:S04]  /*1630*/  @P0 IADD3 R0, PT, PT, R3, RZ, RZ ;  /* 0x000000ff03000210 */ /* 0x000fc80007ffe0ff */
[----:B------:R-:W-:Y:S01]  /*1640*/  MOV R3, R0 ;  /* 0x0000000000037202 */ /* 0x000fe20000000f00 */
[----:B------:R-:W-:Y:S06]  /*1650*/  @P1 BRA `(.L_x_11) ;  /* 0xfffffffc00c81947 */ /* 0x000fec000383ffff */
.L_x_1:
[----:B------:R-:W-:Y:S05]  /*1660*/  BSYNC.RECONVERGENT B2 ;  /* 0x0000000000027941 */ /* 0x000fea0003800200 */
.L_x_0:
[----:B------:R-:W-:Y:S05]  /*1670*/  WARPSYNC.ALL ;  /* 0x0000000000007948 */ /* 0x000fea0003800000 */
[----:B------:R-:W2:Y:S01]  /*1680*/  S2R R0, SR_LANEID ;  /* 0x0000000000007919 */ /* 0x000ea20000000000 */
[----:B------:R-:W3:Y:S08]  /*1690*/  REDUX.SUM UR5, R3 ;  /* 0x00000000030573c4 */ /* 0x000ef0000000c000 */
[----:B------:R-:W4:Y:S01]  /*16a0*/  LDC.64 R4, c[0x0][0x390] ;  /* 0x0000e400ff047b82 */ /* 0x000f220000000a00 */
[----:B------:R-:W-:-:S02]  /*16b0*/  VOTEU.ANY UR4, UPT, PT ;  /* 0x0000000000047886 */ /* 0x000fc400038e0100 */
[----:B------:R-:W-:Y:S01]  /*16c0*/  UFLO.U32 UR4, UR4 ;  /* 0x00000004000472bd */ /* 0x000fe200080e0000 */
[----:B---3--:R-:W-:-:S05]  /*16d0*/  MOV R7, UR5 ;  /* 0x0000000500077c02 */ /* 0x008fca0008000f00 */
[----:B--2---:R-:W-:-:S13]  /*16e0*/  ISETP.EQ.U32.AND P0, PT, R0, UR4, PT ;  /* 0x0000000400007c0c */ /* 0x004fda000bf02070 */
[----:B----4-:R-:W-:Y:S01]  /*16f0*/  @P0 REDG.E.ADD.STRONG.GPU desc[UR6][R4.64], R7 ;  /* 0x000000070400098e */ /* 0x010fe2000c12e106 */
[----:B------:R-:W-:Y:S05]  /*1700*/  EXIT ;  /* 0x000000000000794d */ /* 0x000fea0003800000 */
.L_x_12:
[----:B------:R-:W-:-:S00]  /*1710*/  BRA `(.L_x_12) ;  /* 0xfffffffc00fc7947 */ /* 0x000fc0000383ffff */
[----:B------:R-:W-:-:S00]  /*1720*/  NOP ;  /* 0x0000000000007918 */ /* 0x000fc00000000000 */
        /* <DEDUP_REMOVED lines=13> */
.L_x_13:


//--------------------- .nv.global.init           --------------------------
	.section	.nv.global.init,"aw",@progbits
	.align	4
.nv.global.init:
	.type		mrg32k3aM1SubSeq,@object
	.size		mrg32k3aM1SubSeq,(mrg32k3aM2SubSeq - mrg32k3aM1SubSeq)
mrg32k3aM1SubSeq:
        /*0000*/ 	.byte	0x0b, 0xcc, 0xee, 0x04, 0x73, 0x29, 0x8b, 0x6f, 0xf6, 0x53, 0x03, 0xf6, 0x23, 0xf6, 0xea, 0xda
        /* <DEDUP_REMOVED lines=125> */
	.type		mrg32k3aM2SubSeq,@object
	.size		mrg32k3aM2SubSeq,(mrg32k3aM1 - mrg32k3aM2SubSeq)
mrg32k3aM2SubSeq:
        /* <DEDUP_REMOVED lines=126> */
	.type		mrg32k3aM1,@object
	.size		mrg32k3aM1,(mrg32k3aM1Seq - mrg32k3aM1)
mrg32k3aM1:
        /* <DEDUP_REMOVED lines=144> */
	.type		mrg32k3aM1Seq,@object
	.size		mrg32k3aM1Seq,(mrg32k3aM2 - mrg32k3aM1Seq)
mrg32k3aM1Seq:
        /* <DEDUP_REMOVED lines=144> */
	.type		mrg32k3aM2,@object
	.size		mrg32k3aM2,(mrg32k3aM2Seq - mrg32k3aM2)
mrg32k3aM2:
        /* <DEDUP_REMOVED lines=144> */
	.type		mrg32k3aM2Seq,@object
	.size		mrg32k3aM2Seq,(precalc_xorwow_matrix - mrg32k3aM2Seq)
mrg32k3aM2Seq:
        /* <DEDUP_REMOVED lines=144> */
	.type		precalc_xorwow_matrix,@object
	.size		precalc_xorwow_matrix,(precalc_xorwow_offset_matrix - precalc_xorwow_matrix)
precalc_xorwow_matrix:
        /* <DEDUP_REMOVED lines=6400> */
	.type		precalc_xorwow_offset_matrix,@object
	.size		precalc_xorwow_offset_matrix,(.L_1 - precalc_xorwow_offset_matrix)
precalc_xorwow_offset_matrix:
        /* <DEDUP_REMOVED lines=6400> */
.L_1:


//--------------------- .nv.shared.reserved.0     --------------------------
	.section	.nv.shared.reserved.0,"aw",@nobits
	.weak		__nv_reservedSMEM_offset_0_alias
	.size		__nv_reservedSMEM_offset_0_alias, 0, 64
	.other		__nv_reservedSMEM_offset_0_alias,@"STO_CUDA_RESERVED_SHARED STV_DEFAULT"
__nv_reservedSMEM_offset_0_alias:
	.zero		0
	.zero		64


//--------------------- .nv.constant0._Z6Pi_GPUPfS_Pii --------------------------
	.section	.nv.constant0._Z6Pi_GPUPfS_Pii,"a",@progbits
	.sectionflags	@""
	.align	4
.nv.constant0._Z6Pi_GPUPfS_Pii:
	.zero		924


//--------------------- SYMBOLS --------------------------

	.type		.nv.reservedSmem.offset0,@object
	.size		.nv.reservedSmem.offset0,0x4
